//
// Generated by NVIDIA NVVM Compiler
//
// Compiler Build ID: CL-36424714
// Cuda compilation tools, release 13.0, V13.0.88
// Based on NVVM 20.0.0
//

.version 9.0
.target sm_100
.address_size 64

	// .globl	_Z18cclSharedLabellingPhS_iii
// _ZZ18cclSharedLabellingPhS_iiiE8sChanged_$_0 has been demoted
.extern .shared .align 16 .b8 sMem[];

.visible .entry _Z18cclSharedLabellingPhS_iii(
	.param .u64 .ptr .align 1 _Z18cclSharedLabellingPhS_iii_param_0,
	.param .u64 .ptr .align 1 _Z18cclSharedLabellingPhS_iii_param_1,
	.param .u32 _Z18cclSharedLabellingPhS_iii_param_2,
	.param .u32 _Z18cclSharedLabellingPhS_iii_param_3,
	.param .u32 _Z18cclSharedLabellingPhS_iii_param_4
)
{
	.reg .pred 	%p<23>;
	.reg .b16 	%rs<33>;
	.reg .b32 	%r<108>;
	.reg .b64 	%rd<9>;
	// demoted variable
	.shared .align 4 .u32 _ZZ18cclSharedLabellingPhS_iiiE8sChanged_$_0;
	ld.param.u64 	%rd1, [_Z18cclSharedLabellingPhS_iii_param_0];
	ld.param.u64 	%rd2, [_Z18cclSharedLabellingPhS_iii_param_1];
	ld.param.u32 	%r41, [_Z18cclSharedLabellingPhS_iii_param_2];
	ld.param.u32 	%r42, [_Z18cclSharedLabellingPhS_iii_param_3];
	ld.param.u32 	%r40, [_Z18cclSharedLabellingPhS_iii_param_4];
	mov.u32 	%r43, %ctaid.x;
	mov.u32 	%r44, %ntid.x;
	mul.lo.s32 	%r1, %r43, %r44;
	mov.u32 	%r2, %tid.x;
	add.s32 	%r45, %r1, %r2;
	mov.u32 	%r46, %ctaid.y;
	mov.u32 	%r3, %ntid.y;
	mul.lo.s32 	%r4, %r46, %r3;
	mov.u32 	%r5, %tid.y;
	add.s32 	%r47, %r4, %r5;
	mov.u32 	%r48, %nctaid.x;
	mul.lo.s32 	%r49, %r48, %r44;
	mad.lo.s32 	%r6, %r49, %r47, %r45;
	add.s32 	%r7, %r44, 2;
	mad.lo.s32 	%r8, %r7, %r5, %r7;
	add.s32 	%r50, %r2, %r8;
	add.s32 	%r98, %r50, 1;
	mad.lo.s32 	%r10, %r41, %r47, %r45;
	add.s32 	%r11, %r44, -1;
	setp.ne.s32 	%p1, %r2, %r11;
	shl.b32 	%r51, %r98, 2;
	mov.u32 	%r52, sMem;
	add.s32 	%r12, %r52, %r51;
	shl.b32 	%r13, %r42, 2;
	add.s32 	%r14, %r12, %r13;
	@%p1 bra 	$L__BB0_2;
	mov.b32 	%r53, 0;
	st.shared.u32 	[%r12+4], %r53;
	st.shared.u32 	[%r14+4], %r53;
$L__BB0_2:
	setp.ne.s32 	%p2, %r2, 0;
	@%p2 bra 	$L__BB0_4;
	shl.b32 	%r54, %r8, 2;
	add.s32 	%r56, %r52, %r54;
	mov.b32 	%r57, 0;
	st.shared.u32 	[%r56], %r57;
	st.shared.u32 	[%r14+-4], %r57;
$L__BB0_4:
	add.s32 	%r58, %r3, -1;
	setp.ne.s32 	%p3, %r5, %r58;
	add.s32 	%r59, %r50, %r7;
	shl.b32 	%r60, %r59, 2;
	add.s32 	%r16, %r52, %r60;
	add.s32 	%r17, %r16, %r13;
	@%p3 bra 	$L__BB0_9;
	setp.ne.s32 	%p4, %r2, 0;
	mov.b32 	%r62, 0;
	st.shared.u32 	[%r16+4], %r62;
	st.shared.u32 	[%r17+4], %r62;
	@%p4 bra 	$L__BB0_7;
	mov.b32 	%r63, 0;
	st.shared.u32 	[%r16], %r63;
	st.shared.u32 	[%r17], %r63;
$L__BB0_7:
	setp.ne.s32 	%p5, %r2, %r11;
	@%p5 bra 	$L__BB0_9;
	mov.b32 	%r64, 0;
	st.shared.u32 	[%r16+8], %r64;
	st.shared.u32 	[%r17+8], %r64;
$L__BB0_9:
	setp.ne.s32 	%p6, %r5, 0;
	sub.s32 	%r65, %r50, %r7;
	shl.b32 	%r66, %r65, 2;
	add.s32 	%r18, %r52, %r66;
	add.s32 	%r19, %r18, %r13;
	@%p6 bra 	$L__BB0_14;
	setp.ne.s32 	%p7, %r2, 0;
	mov.b32 	%r68, 0;
	st.shared.u32 	[%r18+4], %r68;
	st.shared.u32 	[%r19+4], %r68;
	@%p7 bra 	$L__BB0_12;
	mov.b32 	%r69, 0;
	st.shared.u32 	[%r18], %r69;
	st.shared.u32 	[%r19], %r69;
$L__BB0_12:
	setp.ne.s32 	%p8, %r2, %r11;
	@%p8 bra 	$L__BB0_14;
	mov.b32 	%r70, 0;
	st.shared.u32 	[%r18+8], %r70;
	st.shared.u32 	[%r19+8], %r70;
$L__BB0_14:
	cvt.s64.s32 	%rd3, %r6;
	cvta.to.global.u64 	%rd4, %rd1;
	add.s64 	%rd5, %rd4, %rd3;
	ld.global.u8 	%rs1, [%rd5];
	cvt.u32.u16 	%r71, %rs1;
	and.b32  	%r72, %r71, 255;
	st.shared.u32 	[%r14], %r72;
	bar.sync 	0;
	ld.shared.u8 	%rs2, [%r19];
	ld.shared.u8 	%rs3, [%r19+4];
	ld.shared.u8 	%rs4, [%r19+8];
	ld.shared.u8 	%rs5, [%r14+-4];
	ld.shared.u8 	%rs6, [%r14+4];
	ld.shared.u8 	%rs7, [%r17];
	ld.shared.u8 	%rs8, [%r17+4];
	ld.shared.u8 	%rs9, [%r17+8];
	or.b32  	%r20, %r2, %r5;
$L__BB0_15:
	setp.ne.s32 	%p9, %r20, 0;
	st.shared.u32 	[%r12], %r98;
	@%p9 bra 	$L__BB0_17;
	mov.b32 	%r73, 0;
	st.shared.u32 	[_ZZ18cclSharedLabellingPhS_iiiE8sChanged_$_0], %r73;
$L__BB0_17:
	setp.eq.s16 	%p10, %rs1, 0;
	bar.sync 	0;
	mov.u32 	%r100, %r98;
	@%p10 bra 	$L__BB0_34;
	setp.ne.s16 	%p11, %rs1, %rs2;
	mov.u32 	%r100, %r98;
	@%p11 bra 	$L__BB0_20;
	ld.shared.u32 	%r74, [%r18];
	min.s32 	%r100, %r98, %r74;
$L__BB0_20:
	setp.ne.s16 	%p12, %rs1, %rs3;
	@%p12 bra 	$L__BB0_22;
	ld.shared.u32 	%r75, [%r18+4];
	min.s32 	%r100, %r100, %r75;
$L__BB0_22:
	setp.ne.s16 	%p13, %rs1, %rs4;
	@%p13 bra 	$L__BB0_24;
	ld.shared.u32 	%r76, [%r18+8];
	min.s32 	%r100, %r100, %r76;
$L__BB0_24:
	setp.ne.s16 	%p14, %rs1, %rs5;
	@%p14 bra 	$L__BB0_26;
	ld.shared.u32 	%r77, [%r12+-4];
	min.s32 	%r100, %r100, %r77;
$L__BB0_26:
	setp.ne.s16 	%p15, %rs1, %rs6;
	@%p15 bra 	$L__BB0_28;
	ld.shared.u32 	%r78, [%r12+4];
	min.s32 	%r100, %r100, %r78;
$L__BB0_28:
	setp.ne.s16 	%p16, %rs1, %rs7;
	@%p16 bra 	$L__BB0_30;
	ld.shared.u32 	%r79, [%r16];
	min.s32 	%r100, %r100, %r79;
$L__BB0_30:
	setp.ne.s16 	%p17, %rs1, %rs8;
	@%p17 bra 	$L__BB0_32;
	ld.shared.u32 	%r80, [%r16+4];
	min.s32 	%r100, %r100, %r80;
$L__BB0_32:
	setp.ne.s16 	%p18, %rs1, %rs9;
	@%p18 bra 	$L__BB0_34;
	ld.shared.u32 	%r81, [%r16+8];
	min.s32 	%r100, %r100, %r81;
$L__BB0_34:
	bar.sync 	0;
	setp.le.s32 	%p19, %r98, %r100;
	@%p19 bra 	$L__BB0_36;
	shl.b32 	%r82, %r98, 2;
	add.s32 	%r84, %r52, %r82;
	atom.shared.min.s32 	%r85, [%r84], %r100;
	mov.b32 	%r86, 1;
	st.shared.u32 	[_ZZ18cclSharedLabellingPhS_iiiE8sChanged_$_0], %r86;
$L__BB0_36:
	bar.sync 	0;
	ld.shared.u32 	%r87, [_ZZ18cclSharedLabellingPhS_iiiE8sChanged_$_0];
	setp.eq.s32 	%p20, %r87, 0;
	@%p20 bra 	$L__BB0_39;
$L__BB0_37:
	shl.b32 	%r88, %r100, 2;
	add.s32 	%r90, %r52, %r88;
	ld.shared.u32 	%r98, [%r90];
	setp.lt.s32 	%p21, %r98, %r100;
	mov.u32 	%r100, %r98;
	@%p21 bra 	$L__BB0_37;
	bar.sync 	0;
	bra.uni 	$L__BB0_15;
$L__BB0_39:
	setp.eq.s16 	%p22, %rs1, 0;
	mov.b16 	%rs32, 255;
	@%p22 bra 	$L__BB0_41;
	div.u32 	%r91, %r100, %r7;
	mul.lo.s32 	%r92, %r91, %r7;
	add.s32 	%r93, %r4, %r91;
	add.s32 	%r94, %r93, 255;
	add.s32 	%r95, %r1, %r100;
	sub.s32 	%r96, %r95, %r92;
	mad.lo.s32 	%r97, %r94, %r40, %r96;
	cvt.u16.u32 	%rs31, %r97;
	add.s16 	%rs32, %rs31, 255;
$L__BB0_41:
	cvta.to.global.u64 	%rd6, %rd2;
	cvt.s64.s32 	%rd7, %r10;
	add.s64 	%rd8, %rd6, %rd7;
	st.global.u8 	[%rd8], %rs32;
	ret;

}


// ===== COMPILED SASS (sm_100) =====

	.target	sm_100

	.elftype	@"ET_EXEC"


//--------------------- .note.nv.tkinfo           --------------------------
	.section	.note.nv.tkinfo,"",@"SHT_NOTE"
	.sectionflags	@"SHF_NOTE_NV_TKINFO"
	.tkinfo
        /*0018*/ 	.word	0x00000002
        /*0030*/ 	.string	""
        /*0030*/ 	.string	"ptxas"
        /*0030*/ 	.string	"Cuda compilation tools, release 13.0, V13.0.88"
        /*0030*/ 	.string	"Build cuda_13.0.r13.0/compiler.36424714_0"
        /*0030*/ 	.string	"-arch sm_100 -m 64 "



//--------------------- .note.nv.cuinfo           --------------------------
	.section	.note.nv.cuinfo,"",@"SHT_NOTE"
	.sectionflags	@"SHF_NOTE_NV_CUINFO"
        /*0018*/ 	.short	0x0002
        /*001a*/ 	.short	0x0064
        /*001c*/ 	.short	0x0082
	.zero		2


//--------------------- .nv.info                  --------------------------
	.section	.nv.info,"",@"SHT_CUDA_INFO"
	.align	4


	//----- nvinfo : EIATTR_REGCOUNT
	.align		4
        /*0000*/ 	.byte	0x04, 0x2f
        /*0002*/ 	.short	(.L_1 - .L_0)
	.align		4
.L_0:
        /*0004*/ 	.word	index@(_Z18cclSharedLabellingPhS_iii)
        /*0008*/ 	.word	0x0000001f


	//----- nvinfo : EIATTR_FRAME_SIZE
	.align		4
.L_1:
        /*000c*/ 	.byte	0x04, 0x11
        /*000e*/ 	.short	(.L_3 - .L_2)
	.align		4
.L_2:
        /*0010*/ 	.word	index@(_Z18cclSharedLabellingPhS_iii)
        /*0014*/ 	.word	0x00000000


	//----- nvinfo : EIATTR_MIN_STACK_SIZE
	.align		4
.L_3:
        /*0018*/ 	.byte	0x04, 0x12
        /*001a*/ 	.short	(.L_5 - .L_4)
	.align		4
.L_4:
        /*001c*/ 	.word	index@(_Z18cclSharedLabellingPhS_iii)
        /*0020*/ 	.word	0x00000000
.L_5:


//--------------------- .nv.compat                --------------------------
	.section	.nv.compat,"",@"SHT_CUDA_COMPAT_INFO"
	.align	4
        /*0000*/ 	.byte	0x02, 0x09, 0x00, 0x00, 0x02, 0x02, 0x01, 0x00, 0x02, 0x05, 0x05, 0x00, 0x03, 0x07, 0x01, 0x01
        /*0010*/ 	.byte	0x02, 0x03, 0x00, 0x00, 0x02, 0x06, 0x01, 0x00, 0x04, 0x0b, 0x08, 0x00, 0x09, 0x00, 0x00, 0x00
        /*0020*/ 	.byte	0x00, 0x00, 0x00, 0x00


//--------------------- .nv.info._Z18cclSharedLabellingPhS_iii --------------------------
	.section	.nv.info._Z18cclSharedLabellingPhS_iii,"",@"SHT_CUDA_INFO"
	.sectionflags	@""
	.align	4


	//----- nvinfo : EIATTR_CUDA_API_VERSION
	.align		4
        /*0000*/ 	.byte	0x04, 0x37
        /*0002*/ 	.short	(.L_7 - .L_6)
.L_6:
        /*0004*/ 	.word	0x00000082


	//----- nvinfo : EIATTR_KPARAM_INFO
	.align		4
.L_7:
        /*0008*/ 	.byte	0x04, 0x17
        /*000a*/ 	.short	(.L_9 - .L_8)
.L_8:
        /*000c*/ 	.word	0x00000000
        /*0010*/ 	.short	0x0004
        /*0012*/ 	.short	0x0018
        /*0014*/ 	.byte	0x00, 0xf0, 0x11, 0x00


	//----- nvinfo : EIATTR_KPARAM_INFO
	.align		4
.L_9:
        /*0018*/ 	.byte	0x04, 0x17
        /*001a*/ 	.short	(.L_11 - .L_10)
.L_10:
        /*001c*/ 	.word	0x00000000
        /*0020*/ 	.short	0x0003
        /*0022*/ 	.short	0x0014
        /*0024*/ 	.byte	0x00, 0xf0, 0x11, 0x00


	//----- nvinfo : EIATTR_KPARAM_INFO
	.align		4
.L_11:
        /*0028*/ 	.byte	0x04, 0x17
        /*002a*/ 	.short	(.L_13 - .L_12)
.L_12:
        /*002c*/ 	.word	0x00000000
        /*0030*/ 	.short	0x0002
        /*0032*/ 	.short	0x0010
        /*0034*/ 	.byte	0x00, 0xf0, 0x11, 0x00


	//----- nvinfo : EIATTR_KPARAM_INFO
	.align		4
.L_13:
        /*0038*/ 	.byte	0x04, 0x17
        /*003a*/ 	.short	(.L_15 - .L_14)
.L_14:
        /*003c*/ 	.word	0x00000000
        /*0040*/ 	.short	0x0001
        /*0042*/ 	.short	0x0008
        /*0044*/ 	.byte	0x00, 0xf5, 0x21, 0x00


	//----- nvinfo : EIATTR_KPARAM_INFO
	.align		4
.L_15:
        /*0048*/ 	.byte	0x04, 0x17
        /*004a*/ 	.short	(.L_17 - .L_16)
.L_16:
        /*004c*/ 	.word	0x00000000
        /*0050*/ 	.short	0x0000
        /*0052*/ 	.short	0x0000
        /*0054*/ 	.byte	0x00, 0xf5, 0x21, 0x00


	//----- nvinfo : EIATTR_SPARSE_MMA_MASK
	.align		4
.L_17:
        /*0058*/ 	.byte	0x03, 0x50
        /*005a*/ 	.short	0x0000


	//----- nvinfo : EIATTR_MAXREG_COUNT
	.align		4
        /*005c*/ 	.byte	0x03, 0x1b
        /*005e*/ 	.short	0x00ff


	//----- nvinfo : EIATTR_NUM_BARRIERS
	.align		4
        /*0060*/ 	.byte	0x02, 0x4c
        /*0062*/ 	.byte	0x01
	.zero		1


	//----- nvinfo : EIATTR_MERCURY_ISA_VERSION
	.align		4
        /*0064*/ 	.byte	0x03, 0x5f
        /*0066*/ 	.short	0x0101


	//----- nvinfo : EIATTR_VRC_CTA_INIT_COUNT
	.align		4
        /*0068*/ 	.byte	0x02, 0x4a
	.zero		1
	.zero		1


	//----- nvinfo : EIATTR_EXIT_INSTR_OFFSETS
	.align		4
        /*006c*/ 	.byte	0x04, 0x1c
        /*006e*/ 	.short	(.L_19 - .L_18)


	//   ....[0]....
.L_18:
        /*0070*/ 	.word	0x00000ba0


	//----- nvinfo : EIATTR_CRS_STACK_SIZE
	.align		4
.L_19:
        /*0074*/ 	.byte	0x04, 0x1e
        /*0076*/ 	.short	(.L_21 - .L_20)
.L_20:
        /*0078*/ 	.word	0x00000000


	//----- nvinfo : EIATTR_CBANK_PARAM_SIZE
	.align		4
.L_21:
        /*007c*/ 	.byte	0x03, 0x19
        /*007e*/ 	.short	0x001c


	//----- nvinfo : EIATTR_PARAM_CBANK
	.align		4
        /*0080*/ 	.byte	0x04, 0x0a
        /*0082*/ 	.short	(.L_23 - .L_22)
	.align		4
.L_22:
        /*0084*/ 	.word	index@(.nv.constant0._Z18cclSharedLabellingPhS_iii)
        /*0088*/ 	.short	0x0380
        /*008a*/ 	.short	0x001c


	//----- nvinfo : EIATTR_SW_WAR
	.align		4
.L_23:
        /*008c*/ 	.byte	0x04, 0x36
        /*008e*/ 	.short	(.L_25 - .L_24)
.L_24:
        /*0090*/ 	.word	0x00000008
.L_25:


//--------------------- .nv.callgraph             --------------------------
	.section	.nv.callgraph,"",@"SHT_CUDA_CALLGRAPH"
	.align	4
	.sectionentsize	8
	.align		4
        /*0000*/ 	.word	0x00000000
	.align		4
        /*0004*/ 	.word	0xffffffff
	.align		4
        /*0008*/ 	.word	0x00000000
	.align		4
        /*000c*/ 	.word	0xfffffffe
	.align		4
        /*0010*/ 	.word	0x00000000
	.align		4
        /*0014*/ 	.word	0xfffffffd
	.align		4
        /*0018*/ 	.word	0x00000000
	.align		4
        /*001c*/ 	.word	0xfffffffc


//--------------------- .text._Z18cclSharedLabellingPhS_iii --------------------------
	.section	.text._Z18cclSharedLabellingPhS_iii,"ax",@progbits
	.align	128
        .global         _Z18cclSharedLabellingPhS_iii
        .type           _Z18cclSharedLabellingPhS_iii,@function
        .size           _Z18cclSharedLabellingPhS_iii,(.L_x_15 - _Z18cclSharedLabellingPhS_iii)
        .other          _Z18cclSharedLabellingPhS_iii,@"STO_CUDA_ENTRY STV_DEFAULT"
_Z18cclSharedLabellingPhS_iii:
.text._Z18cclSharedLabellingPhS_iii:
[----:B------:R-:W-:Y:S01]  /*0000*/  LDC R1, c[0x0][0x37c] ;  /* 0x0000df00ff017b82 */ /* 0x000fe20000000800 */
[----:B------:R-:W0:Y:S07]  /*0010*/  S2R R7, SR_TID.Y ;  /* 0x0000000000077919 */ /* 0x000e2e0000002200 */
[----:B------:R-:W1:Y:S01]  /*0020*/  LDC R13, c[0x0][0x360] ;  /* 0x0000d800ff0d7b82 */ /* 0x000e620000000800 */
[----:B------:R-:W-:Y:S01]  /*0030*/  UMOV UR4, 0x400 ;  /* 0x0000040000047882 */ /* 0x000fe20000000000 */
[----:B------:R-:W-:Y:S01]  /*0040*/  BSSY.RECONVERGENT B0, `(.L_x_0) ;  /* 0x000002b000007945 */ /* 0x000fe20003800200 */
[----:B------:R-:W2:Y:S01]  /*0050*/  S2R R6, SR_TID.X ;  /* 0x0000000000067919 */ /* 0x000ea20000002100 */
[----:B------:R-:W-:-:S04]  /*0060*/  UIADD3 UR4, UPT, UPT, UR4, 0x10, URZ ;  /* 0x0000001004047890 */ /* 0x000fc8000fffe0ff */
[----:B------:R-:W3:Y:S08]  /*0070*/  S2UR UR5, SR_CgaCtaId ;  /* 0x00000000000579c3 */ /* 0x000ef00000008800 */
[----:B------:R-:W4:Y:S01]  /*0080*/  LDC.64 R2, c[0x0][0x390] ;  /* 0x0000e400ff027b82 */ /* 0x000f220000000a00 */
[----:B-1----:R-:W-:-:S07]  /*0090*/  VIADD R0, R13, 0x2 ;  /* 0x000000020d007836 */ /* 0x002fce0000000000 */
[----:B------:R-:W1:Y:S01]  /*00a0*/  LDC R12, c[0x0][0x364] ;  /* 0x0000d900ff0c7b82 */ /* 0x000e620000000800 */
[----:B------:R-:W-:Y:S02]  /*00b0*/  VIADD R9, R13, 0xffffffff ;  /* 0xffffffff0d097836 */ /* 0x000fe40000000000 */
[----:B0-----:R-:W-:Y:S01]  /*00c0*/  IMAD R5, R0, R7, R0 ;  /* 0x0000000700057224 */ /* 0x001fe200078e0200 */
[----:B---3--:R-:W-:-:S04]  /*00d0*/  ULEA UR4, UR5, UR4, 0x18 ;  /* 0x0000000405047291 */ /* 0x008fc8000f8ec0ff */
[----:B------:R-:W0:Y:S01]  /*00e0*/  S2UR UR6, SR_CTAID.X ;  /* 0x00000000000679c3 */ /* 0x000e220000002500 */
[----:B------:R-:W3:Y:S01]  /*00f0*/  LDCU UR5, c[0x0][0x370] ;  /* 0x00006e00ff0577ac */ /* 0x000ee20008000800 */
[----:B--2---:R-:W-:Y:S01]  /*0100*/  IMAD.IADD R11, R5, 0x1, R6 ;  /* 0x00000001050b7824 */ /* 0x004fe200078e0206 */
[C---:B------:R-:W-:Y:S02]  /*0110*/  ISETP.NE.AND P1, PT, R6.reuse, RZ, PT ;  /* 0x000000ff0600720c */ /* 0x040fe40003f25270 */
[----:B------:R-:W-:Y:S01]  /*0120*/  ISETP.NE.AND P0, PT, R6, R9, PT ;  /* 0x000000090600720c */ /* 0x000fe20003f05270 */
[----:B------:R-:W-:Y:S01]  /*0130*/  VIADD R8, R11, 0x1 ;  /* 0x000000010b087836 */ /* 0x000fe20000000000 */
[----:B------:R-:W-:Y:S01]  /*0140*/  ISETP.NE.AND P3, PT, R7, RZ, PT ;  /* 0x000000ff0700720c */ /* 0x000fe20003f65270 */
[----:B------:R-:W2:Y:S01]  /*0150*/  S2UR UR7, SR_CTAID.Y ;  /* 0x00000000000779c3 */ /* 0x000ea20000002600 */
[----:B------:R-:W-:Y:S02]  /*0160*/  IMAD.IADD R14, R0, 0x1, R11 ;  /* 0x00000001000e7824 */ /* 0x000fe400078e020b */
[----:B------:R-:W-:Y:S01]  /*0170*/  LEA R9, R8, UR4, 0x2 ;  /* 0x0000000408097c11 */ /* 0x000fe2000f8e10ff */
[----:B------:R-:W-:-:S02]  /*0180*/  IMAD.IADD R16, R11, 0x1, -R0 ;  /* 0x000000010b107824 */ /* 0x000fc400078e0a00 */
[----:B------:R-:W-:Y:S02]  /*0190*/  LEA R14, R14, UR4, 0x2 ;  /* 0x000000040e0e7c11 */ /* 0x000fe4000f8e10ff */
[----:B----4-:R-:W-:Y:S01]  /*01a0*/  IMAD R10, R3, 0x4, R9 ;  /* 0x00000004030a7824 */ /* 0x010fe200078e0209 */
[----:B------:R-:W-:Y:S01]  /*01b0*/  @!P1 LEA R5, R5, UR4, 0x2 ;  /* 0x0000000405059c11 */ /* 0x000fe2000f8e10ff */
[----:B------:R4:W-:Y:S01]  /*01c0*/  @!P0 STS [R9+0x4], RZ ;  /* 0x000004ff09008388 */ /* 0x0009e20000000800 */
[----:B-1----:R-:W-:Y:S01]  /*01d0*/  VIADD R4, R12, 0xffffffff ;  /* 0xffffffff0c047836 */ /* 0x002fe20000000000 */
[----:B------:R-:W-:Y:S02]  /*01e0*/  LEA R16, R16, UR4, 0x2 ;  /* 0x0000000410107c11 */ /* 0x000fe4000f8e10ff */
[----:B------:R4:W-:Y:S02]  /*01f0*/  @!P0 STS [R10+0x4], RZ ;  /* 0x000004ff0a008388 */ /* 0x0009e40000000800 */
[----:B------:R-:W-:Y:S01]  /*0200*/  ISETP.NE.AND P2, PT, R7, R4, PT ;  /* 0x000000040700720c */ /* 0x000fe20003f45270 */
[C---:B0-----:R-:W-:Y:S01]  /*0210*/  IMAD R11, R13.reuse, UR6, RZ ;  /* 0x000000060d0b7c24 */ /* 0x041fe2000f8e02ff */
[----:B------:R4:W-:Y:S01]  /*0220*/  @!P1 STS [R5], RZ ;  /* 0x000000ff05009388 */ /* 0x0009e20000000800 */
[----:B---3--:R-:W-:-:S02]  /*0230*/  IMAD R4, R13, UR5, RZ ;  /* 0x000000050d047c24 */ /* 0x008fc4000f8e02ff */
[C---:B------:R-:W-:Y:S01]  /*0240*/  IMAD R13, R3.reuse, 0x4, R14 ;  /* 0x00000004030d7824 */ /* 0x040fe200078e020e */
[----:B------:R4:W-:Y:S01]  /*0250*/  @!P1 STS [R10+-0x4], RZ ;  /* 0xfffffcff0a009388 */ /* 0x0009e20000000800 */
[----:B------:R-:W-:Y:S02]  /*0260*/  IMAD R15, R3, 0x4, R16 ;  /* 0x00000004030f7824 */ /* 0x000fe400078e0210 */
[----:B--2---:R-:W-:-:S04]  /*0270*/  IMAD R12, R12, UR7, RZ ;  /* 0x000000070c0c7c24 */ /* 0x004fc8000f8e02ff */
[----:B------:R-:W-:Y:S05]  /*0280*/  @P2 BRA `(.L_x_1) ;  /* 0x0000000000182947 */ /* 0x000fea0003800000 */
[----:B------:R0:W-:Y:S04]  /*0290*/  STS [R14+0x4], RZ ;  /* 0x000004ff0e007388 */ /* 0x0001e80000000800 */
[----:B------:R0:W-:Y:S04]  /*02a0*/  STS [R13+0x4], RZ ;  /* 0x000004ff0d007388 */ /* 0x0001e80000000800 */
[----:B------:R0:W-:Y:S04]  /*02b0*/  @!P1 STS [R14], RZ ;  /* 0x000000ff0e009388 */ /* 0x0001e80000000800 */
[----:B------:R0:W-:Y:S04]  /*02c0*/  @!P1 STS [R13], RZ ;  /* 0x000000ff0d009388 */ /* 0x0001e80000000800 */
[----:B------:R0:W-:Y:S04]  /*02d0*/  @!P0 STS [R14+0x8], RZ ;  /* 0x000008ff0e008388 */ /* 0x0001e80000000800 */
[----:B------:R0:W-:Y:S02]  /*02e0*/  @!P0 STS [R13+0x8], RZ ;  /* 0x000008ff0d008388 */ /* 0x0001e40000000800 */
.L_x_1:
[----:B------:R-:W-:Y:S05]  /*02f0*/  BSYNC.RECONVERGENT B0 ;  /* 0x0000000000007941 */ /* 0x000fea0003800200 */
.L_x_0:
[----:B------:R-:W-:Y:S04]  /*0300*/  BSSY.RECONVERGENT B0, `(.L_x_2) ;  /* 0x0000008000007945 */ /* 0x000fe80003800200 */
[----:B------:R-:W-:Y:S05]  /*0310*/  @P3 BRA `(.L_x_3) ;  /* 0x0000000000183947 */ /* 0x000fea0003800000 */
[----:B------:R1:W-:Y:S04]  /*0320*/  STS [R16+0x4], RZ ;  /* 0x000004ff10007388 */ /* 0x0003e80000000800 */
[----:B------:R1:W-:Y:S04]  /*0330*/  STS [R15+0x4], RZ ;  /* 0x000004ff0f007388 */ /* 0x0003e80000000800 */
[----:B------:R1:W-:Y:S04]  /*0340*/  @!P1 STS [R16], RZ ;  /* 0x000000ff10009388 */ /* 0x0003e80000000800 */
[----:B------:R1:W-:Y:S04]  /*0350*/  @!P1 STS [R15], RZ ;  /* 0x000000ff0f009388 */ /* 0x0003e80000000800 */
[----:B------:R1:W-:Y:S04]  /*0360*/  @!P0 STS [R16+0x8], RZ ;  /* 0x000008ff10008388 */ /* 0x0003e80000000800 */
[----:B------:R1:W-:Y:S02]  /*0370*/  @!P0 STS [R15+0x8], RZ ;  /* 0x000008ff0f008388 */ /* 0x0003e40000000800 */
.L_x_3:
[----:B------:R-:W-:Y:S05]  /*0380*/  BSYNC.RECONVERGENT B0 ;  /* 0x0000000000007941 */ /* 0x000fea0003800200 */
.L_x_2:
[----:B------:R-:W2:Y:S01]  /*0390*/  LDCU.64 UR6, c[0x0][0x380] ;  /* 0x00007000ff0677ac */ /* 0x000ea20008000a00 */
[----:B------:R-:W-:Y:S02]  /*03a0*/  IMAD.IADD R3, R11, 0x1, R6 ;  /* 0x000000010b037824 */ /* 0x000fe400078e0206 */
[----:B------:R-:W-:Y:S01]  /*03b0*/  IMAD.IADD R18, R12, 0x1, R7 ;  /* 0x000000010c127824 */ /* 0x000fe200078e0207 */
[----:B------:R-:W3:Y:S03]  /*03c0*/  LDCU.64 UR8, c[0x0][0x358] ;  /* 0x00006b00ff0877ac */ /* 0x000ee60008000a00 */
[----:B----4-:R-:W-:-:S05]  /*03d0*/  IMAD R5, R18, R4, R3 ;  /* 0x0000000412057224 */ /* 0x010fca00078e0203 */
[----:B--2---:R-:W-:-:S04]  /*03e0*/  IADD3 R4, P0, PT, R5, UR6, RZ ;  /* 0x0000000605047c10 */ /* 0x004fc8000ff1e0ff */
[----:B------:R-:W-:-:S06]  /*03f0*/  LEA.HI.X.SX32 R5, R5, UR7, 0x1, P0 ;  /* 0x0000000705057c11 */ /* 0x000fcc00080f0eff */
[----:B---3--:R-:W2:Y:S01]  /*0400*/  LDG.E.U8 R5, desc[UR8][R4.64] ;  /* 0x0000000804057981 */ /* 0x008ea2000c1e1100 */
[----:B------:R-:W-:-:S03]  /*0410*/  IMAD R2, R18, R2, R3 ;  /* 0x0000000212027224 */ /* 0x000fc600078e0203 */
[----:B--2---:R-:W-:Y:S01]  /*0420*/  STS [R10], R5 ;  /* 0x000000050a007388 */ /* 0x004fe20000000800 */
[----:B------:R-:W-:Y:S06]  /*0430*/  BAR.SYNC.DEFER_BLOCKING 0x0 ;  /* 0x0000000000007b1d */ /* 0x000fec0000010000 */
[----:B------:R-:W2:Y:S04]  /*0440*/  LDS.U8 R20, [R15] ;  /* 0x000000000f147984 */ /* 0x000ea80000000000 */
[----:B------:R-:W3:Y:S04]  /*0450*/  LDS.U8 R22, [R15+0x4] ;  /* 0x000004000f167984 */ /* 0x000ee80000000000 */
[----:B------:R1:W4:Y:S04]  /*0460*/  LDS.U8 R24, [R15+0x8] ;  /* 0x000008000f187984 */ /* 0x0003280000000000 */
[----:B------:R-:W5:Y:S04]  /*0470*/  LDS.U8 R26, [R10+-0x4] ;  /* 0xfffffc000a1a7984 */ /* 0x000f680000000000 */
[----:B------:R-:W0:Y:S04]  /*0480*/  LDS.U8 R28, [R10+0x4] ;  /* 0x000004000a1c7984 */ /* 0x000e280000000000 */
[----:B------:R-:W0:Y:S04]  /*0490*/  LDS.U8 R17, [R13] ;  /* 0x000000000d117984 */ /* 0x000e280000000000 */
[----:B------:R-:W0:Y:S04]  /*04a0*/  LDS.U8 R19, [R13+0x4] ;  /* 0x000004000d137984 */ /* 0x000e280000000000 */
[----:B------:R-:W0:Y:S01]  /*04b0*/  LDS.U8 R21, [R13+0x8] ;  /* 0x000008000d157984 */ /* 0x000e220000000000 */
[----:B--2---:R-:W-:-:S02]  /*04c0*/  ISETP.NE.AND P1, PT, R5, R20, PT ;  /* 0x000000140500720c */ /* 0x004fc40003f25270 */
[C---:B---3--:R-:W-:Y:S02]  /*04d0*/  ISETP.NE.AND P2, PT, R5.reuse, R22, PT ;  /* 0x000000160500720c */ /* 0x048fe40003f45270 */
[----:B-1----:R-:W-:Y:S02]  /*04e0*/  P2R R15, PR, RZ, 0x2 ;  /* 0x00000002ff0f7803 */ /* 0x002fe40000000000 */
[----:B------:R-:W-:Y:S02]  /*04f0*/  P2R R23, PR, RZ, 0x4 ;  /* 0x00000004ff177803 */ /* 0x000fe40000000000 */
[C---:B----4-:R-:W-:Y:S02]  /*0500*/  ISETP.NE.AND P0, PT, R5.reuse, R24, PT ;  /* 0x000000180500720c */ /* 0x050fe40003f05270 */
[C---:B-----5:R-:W-:Y:S02]  /*0510*/  ISETP.NE.AND P1, PT, R5.reuse, R26, PT ;  /* 0x0000001a0500720c */ /* 0x060fe40003f25270 */
[----:B0-----:R-:W-:-:S02]  /*0520*/  ISETP.NE.AND P2, PT, R5, R28, PT ;  /* 0x0000001c0500720c */ /* 0x001fc40003f45270 */
[C---:B------:R-:W-:Y:S02]  /*0530*/  ISETP.NE.AND P3, PT, R5.reuse, R17, PT ;  /* 0x000000110500720c */ /* 0x040fe40003f65270 */
[C---:B------:R-:W-:Y:S02]  /*0540*/  ISETP.NE.AND P4, PT, R5.reuse, R19, PT ;  /* 0x000000130500720c */ /* 0x040fe40003f85270 */
[----:B------:R-:W-:-:S13]  /*0550*/  ISETP.NE.AND P5, PT, R5, R21, PT ;  /* 0x000000150500720c */ /* 0x000fda0003fa5270 */
.L_x_11:
[----:B------:R-:W-:Y:S01]  /*0560*/  LOP3.LUT P6, RZ, R6, R7, RZ, 0xfc, !PT ;  /* 0x0000000706ff7212 */ /* 0x000fe200078cfcff */
[----:B------:R0:W-:Y:S01]  /*0570*/  STS [R9], R8 ;  /* 0x0000000809007388 */ /* 0x0001e20000000800 */
[----:B------:R-:W-:Y:S11]  /*0580*/  BSSY.RECONVERGENT B0, `(.L_x_4) ;  /* 0x0000022000007945 */ /* 0x000ff60003800200 */
[----:B------:R-:W1:Y:S01]  /*0590*/  @!P6 S2R R3, SR_CgaCtaId ;  /* 0x000000000003e919 */ /* 0x000e620000008800 */
[----:B------:R-:W-:-:S04]  /*05a0*/  @!P6 MOV R4, 0x400 ;  /* 0x000004000004e802 */ /* 0x000fc80000000f00 */
[----:B-1----:R-:W-:Y:S01]  /*05b0*/  @!P6 LEA R4, R3, R4, 0x18 ;  /* 0x000000040304e211 */ /* 0x002fe200078ec0ff */
[----:B------:R-:W-:-:S04]  /*05c0*/  IMAD.MOV.U32 R3, RZ, RZ, R8 ;  /* 0x000000ffff037224 */ /* 0x000fc800078e0008 */
[----:B------:R0:W-:Y:S01]  /*05d0*/  @!P6 STS [R4], RZ ;  /* 0x000000ff0400e388 */ /* 0x0001e20000000800 */
[----:B------:R-:W-:Y:S01]  /*05e0*/  BAR.SYNC.DEFER_BLOCKING 0x0 ;  /* 0x0000000000007b1d */ /* 0x000fe20000010000 */
[----:B------:R-:W-:-:S04]  /*05f0*/  ISETP.NE.AND P6, PT, R5, RZ, PT ;  /* 0x000000ff0500720c */ /* 0x000fc80003fc5270 */
[----:B------:R-:W-:-:S09]  /*0600*/  P2R R19, PR, RZ, 0x40 ;  /* 0x00000040ff137803 */ /* 0x000fd20000000000 */
[----:B0-----:R-:W-:Y:S05]  /*0610*/  @!P6 BRA `(.L_x_5) ;  /* 0x000000000060e947 */ /* 0x001fea0003800000 */
[----:B------:R-:W-:Y:S01]  /*0620*/  P2R R3, PR, RZ, 0x20 ;  /* 0x00000020ff037803 */ /* 0x000fe20000000000 */
[----:B------:R-:W-:Y:S01]  /*0630*/  @!P0 LDS R10, [R16+0x8] ;  /* 0x00000800100a8984 */ /* 0x000fe20000000800 */
[----:B------:R-:W-:Y:S02]  /*0640*/  ISETP.NE.AND P5, PT, R15, RZ, PT ;  /* 0x000000ff0f00720c */ /* 0x000fe40003fa5270 */
[----:B------:R-:W-:Y:S01]  /*0650*/  ISETP.NE.AND P6, PT, R23, RZ, PT ;  /* 0x000000ff1700720c */ /* 0x000fe20003fc5270 */
[----:B------:R-:W-:Y:S03]  /*0660*/  @!P1 LDS R18, [R9+-0x4] ;  /* 0xfffffc0009129984 */ /* 0x000fe60000000800 */
[----:B------:R-:W-:Y:S01]  /*0670*/  P2R R17, PR, RZ, 0x40 ;  /* 0x00000040ff117803 */ /* 0x000fe20000000000 */
[----:B------:R-:W-:Y:S04]  /*0680*/  @!P2 LDS R20, [R9+0x4] ;  /* 0x000004000914a984 */ /* 0x000fe80000000800 */
[----:B------:R-:W-:Y:S04]  /*0690*/  @!P3 LDS R22, [R14] ;  /* 0x000000000e16b984 */ /* 0x000fe80000000800 */
[----:B------:R-:W0:Y:S01]  /*06a0*/  @!P5 LDS R13, [R16] ;  /* 0x00000000100dd984 */ /* 0x000e220000000800 */
[----:B------:R-:W-:Y:S01]  /*06b0*/  ISETP.NE.AND P5, PT, R3, RZ, PT ;  /* 0x000000ff0300720c */ /* 0x000fe20003fa5270 */
[----:B------:R-:W-:-:S02]  /*06c0*/  IMAD.MOV.U32 R3, RZ, RZ, R8 ;  /* 0x000000ffff037224 */ /* 0x000fc400078e0008 */
[----:B------:R-:W1:Y:S01]  /*06d0*/  @!P6 LDS R4, [R16+0x4] ;  /* 0x000004001004e984 */ /* 0x000e620000000800 */
[----:B------:R-:W-:-:S03]  /*06e0*/  ISETP.NE.AND P6, PT, R15, RZ, PT ;  /* 0x000000ff0f00720c */ /* 0x000fc60003fc5270 */
[----:B------:R-:W2:Y:S06]  /*06f0*/  @!P4 LDS R24, [R14+0x4] ;  /* 0x000004000e18c984 */ /* 0x000eac0000000800 */
[----:B------:R-:W3:Y:S04]  /*0700*/  @!P5 LDS R26, [R14+0x8] ;  /* 0x000008000e1ad984 */ /* 0x000ee80000000800 */
[----:B0-----:R-:W-:-:S02]  /*0710*/  @!P6 VIMNMX R3, PT, PT, R13, R8, PT ;  /* 0x000000080d03e248 */ /* 0x001fc40003fe0100 */
[----:B------:R-:W-:-:S13]  /*0720*/  ISETP.NE.AND P6, PT, R17, RZ, PT ;  /* 0x000000ff1100720c */ /* 0x000fda0003fc5270 */
[----:B-1----:R-:W-:-:S04]  /*0730*/  @!P6 VIMNMX R3, PT, PT, R3, R4, PT ;  /* 0x000000040303e248 */ /* 0x002fc80003fe0100 */
[----:B------:R-:W-:-:S04]  /*0740*/  @!P0 VIMNMX R3, PT, PT, R3, R10, PT ;  /* 0x0000000a03038248 */ /* 0x000fc80003fe0100 */
[----:B------:R-:W-:-:S04]  /*0750*/  @!P1 VIMNMX R3, PT, PT, R3, R18, PT ;  /* 0x0000001203039248 */ /* 0x000fc80003fe0100 */
[----:B------:R-:W-:-:S04]  /*0760*/  @!P2 VIMNMX R3, PT, PT, R3, R20, PT ;  /* 0x000000140303a248 */ /* 0x000fc80003fe0100 */
[----:B------:R-:W-:-:S04]  /*0770*/  @!P3 VIMNMX R3, PT, PT, R3, R22, PT ;  /* 0x000000160303b248 */ /* 0x000fc80003fe0100 */
[----:B--2---:R-:W-:-:S04]  /*0780*/  @!P4 VIMNMX R3, PT, PT, R3, R24, PT ;  /* 0x000000180303c248 */ /* 0x004fc80003fe0100 */
[----:B---3--:R-:W-:-:S07]  /*0790*/  @!P5 VIMNMX R3, PT, PT, R3, R26, PT ;  /* 0x0000001a0303d248 */ /* 0x008fce0003fe0100 */
.L_x_5:
[----:B------:R-:W-:Y:S05]  /*07a0*/  BSYNC.RECONVERGENT B0 ;  /* 0x0000000000007941 */ /* 0x000fea0003800200 */
.L_x_4:
[----:B------:R-:W-:Y:S01]  /*07b0*/  BAR.SYNC.DEFER_BLOCKING 0x0 ;  /* 0x0000000000007b1d */ /* 0x000fe20000010000 */
[----:B------:R-:W-:-:S05]  /*07c0*/  ISETP.GT.AND P6, PT, R8, R3, PT ;  /* 0x000000030800720c */ /* 0x000fca0003fc4270 */
[----:B------:R-:W-:Y:S08]  /*07d0*/  BSSY.RECONVERGENT B0, `(.L_x_6) ;  /* 0x0000009000007945 */ /* 0x000ff00003800200 */
[----:B------:R-:W-:Y:S05]  /*07e0*/  @!P6 BRA `(.L_x_7) ;  /* 0x00000000001ce947 */ /* 0x000fea0003800000 */
[----:B------:R-:W0:Y:S01]  /*07f0*/  S2UR UR6, SR_CgaCtaId ;  /* 0x00000000000679c3 */ /* 0x000e220000008800 */
[----:B------:R-:W-:Y:S01]  /*0800*/  UMOV UR5, 0x400 ;  /* 0x0000040000057882 */ /* 0x000fe20000000000 */
[----:B------:R-:W-:Y:S01]  /*0810*/  LEA R4, R8, UR4, 0x2 ;  /* 0x0000000408047c11 */ /* 0x000fe2000f8e10ff */
[----:B------:R-:W-:-:S04]  /*0820*/  IMAD.MOV.U32 R8, RZ, RZ, 0x1 ;  /* 0x00000001ff087424 */ /* 0x000fc800078e00ff */
[----:B------:R1:W-:Y:S01]  /*0830*/  ATOMS.MIN.S32 RZ, [R4], R3 ;  /* 0x0000000304ff738c */ /* 0x0003e20000800200 */
[----:B0-----:R-:W-:-:S09]  /*0840*/  ULEA UR5, UR6, UR5, 0x18 ;  /* 0x0000000506057291 */ /* 0x001fd2000f8ec0ff */
[----:B------:R1:W-:Y:S03]  /*0850*/  STS [UR5], R8 ;  /* 0x00000008ff007988 */ /* 0x0003e60008000805 */
.L_x_7:
[----:B------:R-:W-:Y:S05]  /*0860*/  BSYNC.RECONVERGENT B0 ;  /* 0x0000000000007941 */ /* 0x000fea0003800200 */
.L_x_6:
[----:B------:R-:W0:Y:S08]  /*0870*/  S2UR UR6, SR_CgaCtaId ;  /* 0x00000000000679c3 */ /* 0x000e300000008800 */
[----:B------:R-:W-:Y:S06]  /*0880*/  BAR.SYNC.DEFER_BLOCKING 0x0 ;  /* 0x0000000000007b1d */ /* 0x000fec0000010000 */
[----:B------:R-:W-:-:S02]  /*0890*/  UMOV UR5, 0x400 ;  /* 0x0000040000057882 */ /* 0x000fc40000000000 */
[----:B0-----:R-:W-:-:S09]  /*08a0*/  ULEA UR5, UR6, UR5, 0x18 ;  /* 0x0000000506057291 */ /* 0x001fd2000f8ec0ff */
[----:B-1----:R-:W0:Y:S02]  /*08b0*/  LDS R4, [UR5] ;  /* 0x00000005ff047984 */ /* 0x002e240008000800 */
[----:B0-----:R-:W-:-:S13]  /*08c0*/  ISETP.NE.AND P6, PT, R4, RZ, PT ;  /* 0x000000ff0400720c */ /* 0x001fda0003fc5270 */
[----:B------:R-:W-:Y:S05]  /*08d0*/  @!P6 BRA `(.L_x_8) ;  /* 0x000000000024e947 */ /* 0x000fea0003800000 */
[----:B------:R-:W-:Y:S01]  /*08e0*/  BSSY.RECONVERGENT B0, `(.L_x_9) ;  /* 0x0000006000007945 */ /* 0x000fe20003800200 */
.L_x_10:
[----:B------:R-:W-:-:S05]  /*08f0*/  LEA R4, R3, UR4, 0x2 ;  /* 0x0000000403047c11 */ /* 0x000fca000f8e10ff */
[----:B------:R-:W0:Y:S02]  /*0900*/  LDS R8, [R4] ;  /* 0x0000000004087984 */ /* 0x000e240000000800 */
[----:B0-----:R-:W-:Y:S01]  /*0910*/  ISETP.GE.AND P6, PT, R8, R3, PT ;  /* 0x000000030800720c */ /* 0x001fe20003fc6270 */
[----:B------:R-:W-:-:S12]  /*0920*/  IMAD.MOV.U32 R3, RZ, RZ, R8 ;  /* 0x000000ffff037224 */ /* 0x000fd800078e0008 */
[----:B------:R-:W-:Y:S05]  /*0930*/  @!P6 BRA `(.L_x_10) ;  /* 0xfffffffc00ece947 */ /* 0x000fea000383ffff */
[----:B------:R-:W-:Y:S05]  /*0940*/  BSYNC.RECONVERGENT B0 ;  /* 0x0000000000007941 */ /* 0x000fea0003800200 */
.L_x_9:
[----:B------:R-:W-:Y:S06]  /*0950*/  BAR.SYNC.DEFER_BLOCKING 0x0 ;  /* 0x0000000000007b1d */ /* 0x000fec0000010000 */
[----:B------:R-:W-:Y:S05]  /*0960*/  BRA `(.L_x_11) ;  /* 0xfffffff800fc7947 */ /* 0x000fea000383ffff */
.L_x_8:
[----:B------:R-:W-:Y:S01]  /*0970*/  ISETP.NE.AND P6, PT, R19, RZ, PT ;  /* 0x000000ff1300720c */ /* 0x000fe20003fc5270 */
[----:B------:R-:W-:Y:S01]  /*0980*/  BSSY.RECONVERGENT B0, `(.L_x_12) ;  /* 0x000001d000007945 */ /* 0x000fe20003800200 */
[----:B------:R-:W-:-:S11]  /*0990*/  IMAD.MOV.U32 R6, RZ, RZ, 0xff ;  /* 0x000000ffff067424 */ /* 0x000fd600078e00ff */
[----:B------:R-:W-:Y:S05]  /*09a0*/  @!P6 BRA `(.L_x_13) ;  /* 0x000000000068e947 */ /* 0x000fea0003800000 */
[----:B------:R-:W0:Y:S01]  /*09b0*/  I2F.U32.RP R6, R0 ;  /* 0x0000000000067306 */ /* 0x000e220000209000 */
[----:B------:R-:W-:Y:S01]  /*09c0*/  IMAD.MOV R7, RZ, RZ, -R0 ;  /* 0x000000ffff077224 */ /* 0x000fe200078e0a00 */
[----:B------:R-:W-:Y:S01]  /*09d0*/  ISETP.NE.U32.AND P2, PT, R0, RZ, PT ;  /* 0x000000ff0000720c */ /* 0x000fe20003f45070 */
[----:B------:R-:W1:Y:S05]  /*09e0*/  LDCU UR4, c[0x0][0x398] ;  /* 0x00007300ff0477ac */ /* 0x000e6a0008000800 */
[----:B0-----:R-:W0:Y:S02]  /*09f0*/  MUFU.RCP R6, R6 ;  /* 0x0000000600067308 */ /* 0x001e240000001000 */
[----:B0-----:R-:W-:-:S06]  /*0a00*/  VIADD R4, R6, 0xffffffe ;  /* 0x0ffffffe06047836 */ /* 0x001fcc0000000000 */
[----:B------:R0:W2:Y:S02]  /*0a10*/  F2I.FTZ.U32.TRUNC.NTZ R5, R4 ;  /* 0x0000000400057305 */ /* 0x0000a4000021f000 */
[----:B0-----:R-:W-:Y:S02]  /*0a20*/  IMAD.MOV.U32 R4, RZ, RZ, RZ ;  /* 0x000000ffff047224 */ /* 0x001fe400078e00ff */
[----:B--2---:R-:W-:-:S04]  /*0a30*/  IMAD R7, R7, R5, RZ ;  /* 0x0000000507077224 */ /* 0x004fc800078e02ff */
[----:B------:R-:W-:-:S06]  /*0a40*/  IMAD.HI.U32 R8, R5, R7, R4 ;  /* 0x0000000705087227 */ /* 0x000fcc00078e0004 */
[----:B------:R-:W-:-:S04]  /*0a50*/  IMAD.HI.U32 R5, R8, R3, RZ ;  /* 0x0000000308057227 */ /* 0x000fc800078e00ff */
[----:B------:R-:W-:-:S04]  /*0a60*/  IMAD.MOV R7, RZ, RZ, -R5 ;  /* 0x000000ffff077224 */ /* 0x000fc800078e0a05 */
[--C-:B------:R-:W-:Y:S02]  /*0a70*/  IMAD R7, R0, R7, R3.reuse ;  /* 0x0000000700077224 */ /* 0x100fe400078e0203 */
[----:B------:R-:W-:-:S03]  /*0a80*/  IMAD.IADD R3, R11, 0x1, R3 ;  /* 0x000000010b037824 */ /* 0x000fc600078e0203 */
[----:B------:R-:W-:-:S13]  /*0a90*/  ISETP.GE.U32.AND P0, PT, R7, R0, PT ;  /* 0x000000000700720c */ /* 0x000fda0003f06070 */
[----:B------:R-:W-:Y:S02]  /*0aa0*/  @P0 IMAD.IADD R7, R7, 0x1, -R0 ;  /* 0x0000000107070824 */ /* 0x000fe400078e0a00 */
[----:B------:R-:W-:-:S03]  /*0ab0*/  @P0 VIADD R5, R5, 0x1 ;  /* 0x0000000105050836 */ /* 0x000fc60000000000 */
[----:B------:R-:W-:-:S13]  /*0ac0*/  ISETP.GE.U32.AND P1, PT, R7, R0, PT ;  /* 0x000000000700720c */ /* 0x000fda0003f26070 */
[----:B------:R-:W-:Y:S01]  /*0ad0*/  @P1 VIADD R5, R5, 0x1 ;  /* 0x0000000105051836 */ /* 0x000fe20000000000 */
[----:B------:R-:W-:-:S05]  /*0ae0*/  @!P2 LOP3.LUT R5, RZ, R0, RZ, 0x33, !PT ;  /* 0x00000000ff05a212 */ /* 0x000fca00078e33ff */
[--C-:B------:R-:W-:Y:S01]  /*0af0*/  IMAD.MOV R4, RZ, RZ, -R5.reuse ;  /* 0x000000ffff047224 */ /* 0x100fe200078e0a05 */
[----:B------:R-:W-:-:S03]  /*0b00*/  IADD3 R5, PT, PT, R12, 0xff, R5 ;  /* 0x000000ff0c057810 */ /* 0x000fc60007ffe005 */
[----:B------:R-:W-:-:S04]  /*0b10*/  IMAD R0, R0, R4, R3 ;  /* 0x0000000400007224 */ /* 0x000fc800078e0203 */
[----:B-1----:R-:W-:-:S04]  /*0b20*/  IMAD R0, R5, UR4, R0 ;  /* 0x0000000405007c24 */ /* 0x002fc8000f8e0200 */
[----:B------:R-:W-:-:S05]  /*0b30*/  VIADD R0, R0, 0xff ;  /* 0x000000ff00007836 */ /* 0x000fca0000000000 */
[----:B------:R-:W-:-:S07]  /*0b40*/  PRMT R6, R0, 0x7610, R6 ;  /* 0x0000761000067816 */ /* 0x000fce0000000006 */
.L_x_13:
[----:B------:R-:W-:Y:S05]  /*0b50*/  BSYNC.RECONVERGENT B0 ;  /* 0x0000000000007941 */ /* 0x000fea0003800200 */
.L_x_12:
[----:B------:R-:W0:Y:S02]  /*0b60*/  LDCU.64 UR4, c[0x0][0x388] ;  /* 0x00007100ff0477ac */ /* 0x000e240008000a00 */
[----:B0-----:R-:W-:-:S04]  /*0b70*/  IADD3 R4, P0, PT, R2, UR4, RZ ;  /* 0x0000000402047c10 */ /* 0x001fc8000ff1e0ff */
[----:B------:R-:W-:-:S05]  /*0b80*/  LEA.HI.X.SX32 R5, R2, UR5, 0x1, P0 ;  /* 0x0000000502057c11 */ /* 0x000fca00080f0eff */
[----:B------:R-:W-:Y:S01]  /*0b90*/  STG.E.U8 desc[UR8][R4.64], R6 ;  /* 0x0000000604007986 */ /* 0x000fe2000c101108 */
[----:B------:R-:W-:Y:S05]  /*0ba0*/  EXIT ;  /* 0x000000000000794d */ /* 0x000fea0003800000 */
.L_x_14:
[----:B------:R-:W-:-:S00]  /*0bb0*/  BRA `(.L_x_14) ;  /* 0xfffffffc00fc7947 */ /* 0x000fc0000383ffff */
[----:B------:R-:W-:-:S00]  /*0bc0*/  NOP ;  /* 0x0000000000007918 */ /* 0x000fc00000000000 */
        /* <DEDUP_REMOVED lines=11> */
.L_x_15:


//--------------------- .nv.shared._Z18cclSharedLabellingPhS_iii --------------------------
	.section	.nv.shared._Z18cclSharedLabellingPhS_iii,"aw",@nobits
	.sectionflags	@""
	.align	16
.nv.shared._Z18cclSharedLabellingPhS_iii:
	.zero		1040


//--------------------- .nv.shared.reserved.0     --------------------------
	.section	.nv.shared.reserved.0,"aw",@nobits
	.weak		__nv_reservedSMEM_offset_0_alias
	.size		__nv_reservedSMEM_offset_0_alias, 0, 64
	.other		__nv_reservedSMEM_offset_0_alias,@"STO_CUDA_RESERVED_SHARED STV_DEFAULT"
__nv_reservedSMEM_offset_0_alias:
	.zero		0
	.zero		64


//--------------------- .nv.constant0._Z18cclSharedLabellingPhS_iii --------------------------
	.section	.nv.constant0._Z18cclSharedLabellingPhS_iii,"a",@progbits
	.sectionflags	@""
	.align	4
.nv.constant0._Z18cclSharedLabellingPhS_iii:
	.zero		924


//--------------------- SYMBOLS --------------------------

	.type		.nv.reservedSmem.offset0,@object
	.size		.nv.reservedSmem.offset0,0x4
	.type		.nv.reservedSmem.cap,@object
	.size		.nv.reservedSmem.cap,0x4
